	.headerflags	@"EF_CUDA_TEXMODE_UNIFIED EF_CUDA_64BIT_ADDRESS EF_CUDA_SM89 EF_CUDA_VIRTUAL_SM(EF_CUDA_SM89)"
	.elftype	@"ET_EXEC"


//--------------------- .nv.info                  --------------------------
	.section	.nv.info,"",@"SHT_CUDA_INFO"
	.align	4


	//----- nvinfo : EIATTR_REGCOUNT
	.align		4
        /*0000*/ 	.byte	0x04, 0x2f
        /*0002*/ 	.short	(.L_3 - .L_2)
	.align		4
.L_2:
        /*0004*/ 	.word	index@(triton__0d1d2de)
        /*0008*/ 	.word	0x00000011


	//----- nvinfo : EIATTR_MAX_STACK_SIZE
	.align		4
.L_3:
        /*000c*/ 	.byte	0x04, 0x23
        /*000e*/ 	.short	(.L_5 - .L_4)
	.align		4
.L_4:
        /*0010*/ 	.word	index@(triton__0d1d2de)
        /*0014*/ 	.word	0x00000000


	//----- nvinfo : EIATTR_MIN_STACK_SIZE
	.align		4
.L_5:
        /*0018*/ 	.byte	0x04, 0x12
        /*001a*/ 	.short	(.L_7 - .L_6)
	.align		4
.L_6:
        /*001c*/ 	.word	index@(triton__0d1d2de)
        /*0020*/ 	.word	0x00000020


	//----- nvinfo : EIATTR_FRAME_SIZE
	.align		4
.L_7:
        /*0024*/ 	.byte	0x04, 0x11
        /*0026*/ 	.short	(.L_9 - .L_8)
	.align		4
.L_8:
        /*0028*/ 	.word	index@(triton__0d1d2de)
        /*002c*/ 	.word	0x00000020
.L_9:


//--------------------- .nv.info.triton__0d1d2de  --------------------------
	.section	.nv.info.triton__0d1d2de,"",@"SHT_CUDA_INFO"
	.align	4


	//----- nvinfo : EIATTR_CUDA_API_VERSION
	.align		4
        /*0000*/ 	.byte	0x04, 0x37
        /*0002*/ 	.short	(.L_11 - .L_10)
.L_10:
        /*0004*/ 	.word	0x0000007b


	//----- nvinfo : EIATTR_PARAM_CBANK
	.align		4
.L_11:
        /*0008*/ 	.byte	0x04, 0x0a
        /*000a*/ 	.short	(.L_13 - .L_12)
	.align		4
.L_12:
        /*000c*/ 	.word	index@(.nv.constant0.triton__0d1d2de)
        /*0010*/ 	.short	0x0160
        /*0012*/ 	.short	0x0014


	//----- nvinfo : EIATTR_CBANK_PARAM_SIZE
	.align		4
.L_13:
        /*0014*/ 	.byte	0x03, 0x19
        /*0016*/ 	.short	0x0014


	//----- nvinfo : EIATTR_KPARAM_INFO
	.align		4
        /*0018*/ 	.byte	0x04, 0x17
        /*001a*/ 	.short	(.L_15 - .L_14)
.L_14:
        /*001c*/ 	.word	0x00000000
        /*0020*/ 	.short	0x0002
        /*0022*/ 	.short	0x0010
        /*0024*/ 	.byte	0x00, 0xf0, 0x11, 0x00


	//----- nvinfo : EIATTR_KPARAM_INFO
	.align		4
.L_15:
        /*0028*/ 	.byte	0x04, 0x17
        /*002a*/ 	.short	(.L_17 - .L_16)
.L_16:
        /*002c*/ 	.word	0x00000000
        /*0030*/ 	.short	0x0001
        /*0032*/ 	.short	0x0008
        /*0034*/ 	.byte	0x00, 0xf0, 0x21, 0x00


	//----- nvinfo : EIATTR_KPARAM_INFO
	.align		4
.L_17:
        /*0038*/ 	.byte	0x04, 0x17
        /*003a*/ 	.short	(.L_19 - .L_18)
.L_18:
        /*003c*/ 	.word	0x00000000
        /*0040*/ 	.short	0x0000
        /*0042*/ 	.short	0x0000
        /*0044*/ 	.byte	0x00, 0xf0, 0x21, 0x00


	//----- nvinfo : EIATTR_MAXREG_COUNT
	.align		4
.L_19:
        /*0048*/ 	.byte	0x03, 0x1b
        /*004a*/ 	.short	0x00ff


	//----- nvinfo : EIATTR_EXIT_INSTR_OFFSETS
	.align		4
        /*004c*/ 	.byte	0x04, 0x1c
        /*004e*/ 	.short	(.L_21 - .L_20)


	//   ....[0]....
.L_20:
        /*0050*/ 	.word	0x00000d40


	//   ....[1]....
        /*0054*/ 	.word	0x00000d60


	//----- nvinfo : EIATTR_MAX_THREADS
	.align		4
.L_21:
        /*0058*/ 	.byte	0x04, 0x05
        /*005a*/ 	.short	(.L_23 - .L_22)
.L_22:
        /*005c*/ 	.word	0x00000080
        /*0060*/ 	.word	0x00000001
        /*0064*/ 	.word	0x00000001


	//----- nvinfo : EIATTR_CRS_STACK_SIZE
	.align		4
.L_23:
        /*0068*/ 	.byte	0x04, 0x1e
        /*006a*/ 	.short	(.L_25 - .L_24)
.L_24:
        /*006c*/ 	.word	0x00000000
.L_25:


//--------------------- .nv.rel.action            --------------------------
	.section	.nv.rel.action,"",@"SHT_CUDA_RELOCINFO"
	.align	8
	.sectionentsize	8
        /*0000*/ 	.byte	0x73, 0x00, 0x00, 0x00, 0x00, 0x00, 0x00, 0x00, 0x00, 0x00, 0x00, 0x11, 0x25, 0x00, 0x05, 0x36


//--------------------- .nv.constant2.triton__0d1d2de --------------------------
	.section	.nv.constant2.triton__0d1d2de,"a",@progbits
	.align	4
.nv.constant2.triton__0d1d2de:
        /*0000*/ 	.byte	0x19, 0x2d, 0x44, 0x54, 0xfb, 0x21, 0xf9, 0x3b


//--------------------- .nv.constant0.triton__0d1d2de --------------------------
	.section	.nv.constant0.triton__0d1d2de,"a",@progbits
	.align	4
.nv.constant0.triton__0d1d2de:
	.zero		372


//--------------------- .text.triton__0d1d2de     --------------------------
	.section	.text.triton__0d1d2de,"ax",@progbits
	.sectioninfo	@"SHI_REGISTERS=17"
	.align	128
        .global         triton__0d1d2de
        .type           triton__0d1d2de,@function
        .size           triton__0d1d2de,(.L_x_7 - triton__0d1d2de)
        .other          triton__0d1d2de,@"STO_CUDA_ENTRY STV_DEFAULT"
triton__0d1d2de:
.text.triton__0d1d2de:
[----:B------:R-:W-:-:S02]  /*0000*/  IMAD.MOV.U32 R1, RZ, RZ, c[0x0][0x28] ;  /* 0x00000a00ff017624 */ /* 0x000fc400078e00ff */
[----:B------:R-:W-:Y:S01]  /*0010*/  IMAD.MOV.U32 R2, RZ, RZ, c[0x0][0x160] ;  /* 0x00005800ff027624 */ /* 0x000fe200078e00ff */
[----:B------:R-:W-:Y:S01]  /*0020*/  ULDC.64 UR4, c[0x0][0x118] ;  /* 0x0000460000047ab9 */ /* 0x000fe20000000a00 */
[----:B------:R-:W-:Y:S01]  /*0030*/  IMAD.MOV.U32 R3, RZ, RZ, c[0x0][0x164] ;  /* 0x00005900ff037624 */ /* 0x000fe200078e00ff */
[----:B------:R-:W-:-:S05]  /*0040*/  IADD3 R1, R1, -0x20, RZ ;  /* 0xffffffe001017810 */ /* 0x000fca0007ffe0ff */
[----:B------:R-:W2:Y:S01]  /*0050*/  LDG.E.64 R2, [R2.64] ;  /* 0x0000000402027981 */ /* 0x000ea2000c1e1b00 */
[----:B------:R-:W-:Y:S03]  /*0060*/  BSSY B0, `(.L_x_0) ;  /* 0x0000054000007945 */ /* 0x000fe60003800000 */
[----:B------:R-:W0:Y:S04]  /*0070*/  S2R R9, SR_TID.X ;  /* 0x0000000000097919 */ /* 0x000e280000002100 */
[----:B------:R-:W1:Y:S01]  /*0080*/  S2R R0, SR_CTAID.X ;  /* 0x0000000000007919 */ /* 0x000e620000002500 */
[----:B0-----:R-:W-:-:S05]  /*0090*/  LOP3.LUT R9, R9, 0x7f, RZ, 0xc0, !PT ;  /* 0x0000007f09097812 */ /* 0x001fca00078ec0ff */
[----:B-1----:R-:W-:-:S05]  /*00a0*/  IMAD R9, R0, 0x80, R9 ;  /* 0x0000008000097824 */ /* 0x002fca00078e0209 */
[----:B------:R-:W-:-:S05]  /*00b0*/  I2FP.F32.S32 R0, R9 ;  /* 0x0000000900007245 */ /* 0x000fca0000201400 */
[----:B------:R-:W-:-:S04]  /*00c0*/  FMUL R0, R0, -9.2103404998779296875 ;  /* 0xc1135d8e00007820 */ /* 0x000fc80000400000 */
[----:B------:R-:W-:-:S04]  /*00d0*/  FMUL R0, R0, 0.0062500000931322574615 ;  /* 0x3bcccccd00007820 */ /* 0x000fc80000400000 */
[----:B------:R-:W-:-:S05]  /*00e0*/  FMUL R0, R0, 1.4426950216293334961 ;  /* 0x3fb8aa3b00007820 */ /* 0x000fca0000400000 */
[----:B------:R-:W-:-:S13]  /*00f0*/  FSETP.GEU.AND P0, PT, R0, -126, PT ;  /* 0xc2fc00000000780b */ /* 0x000fda0003f0e000 */
[----:B------:R-:W-:-:S04]  /*0100*/  @!P0 FMUL R0, R0, 0.5 ;  /* 0x3f00000000008820 */ /* 0x000fc80000400000 */
[----:B------:R-:W0:Y:S02]  /*0110*/  MUFU.EX2 R5, R0 ;  /* 0x0000000000057308 */ /* 0x000e240000000800 */
[----:B0-----:R-:W-:-:S06]  /*0120*/  @!P0 FMUL R5, R5, R5 ;  /* 0x0000000505058220 */ /* 0x001fcc0000400000 */
[----:B--2---:R-:W0:Y:S02]  /*0130*/  I2F.S64 R8, R2 ;  /* 0x0000000200087312 */ /* 0x004e240000301400 */
[----:B0-----:R-:W-:-:S04]  /*0140*/  FMUL R10, R8, R5 ;  /* 0x00000005080a7220 */ /* 0x001fc80000400000 */
[C---:B------:R-:W-:Y:S01]  /*0150*/  FMUL R4, R10.reuse, 0.63661974668502807617 ;  /* 0x3f22f9830a047820 */ /* 0x040fe20000400000 */
[----:B------:R-:W-:-:S03]  /*0160*/  FADD.FTZ R7, |R10|, -RZ ;  /* 0x800000ff0a077221 */ /* 0x000fc60000010200 */
[----:B------:R-:W0:Y:S02]  /*0170*/  F2I.FTZ.NTZ R11, R4 ;  /* 0x00000004000b7305 */ /* 0x000e240000213100 */
[----:B------:R-:W-:Y:S02]  /*0180*/  FSETP.GE.AND P0, PT, R7, 105615, PT ;  /* 0x47ce47800700780b */ /* 0x000fe40003f06000 */
[----:B0-----:R-:W-:-:S05]  /*0190*/  I2FP.F32.S32 R5, R11 ;  /* 0x0000000b00057245 */ /* 0x001fca0000201400 */
[----:B------:R-:W-:-:S04]  /*01a0*/  FFMA.FTZ R6, R5, -1.5707962512969970703, R10 ;  /* 0xbfc90fda05067823 */ /* 0x000fc8000001000a */
[----:B------:R-:W-:-:S04]  /*01b0*/  FFMA.FTZ R6, R5, -7.5497894158615963534e-08, R6 ;  /* 0xb3a2216805067823 */ /* 0x000fc80000010006 */
[----:B------:R-:W-:Y:S01]  /*01c0*/  FFMA.FTZ R0, R5, -5.3903029534742383927e-15, R6 ;  /* 0xa7c234c505007823 */ /* 0x000fe20000010006 */
[----:B------:R-:W-:Y:S05]  /*01d0*/  @!P0 BRA `(.L_x_1) ;  /* 0x000003c000008947 */ /* 0x000fea0003800000 */
[----:B------:R-:W-:-:S13]  /*01e0*/  FSETP.NEU.AND P0, PT, R7, +INF , PT ;  /* 0x7f8000000700780b */ /* 0x000fda0003f0d000 */
[----:B------:R-:W-:Y:S01]  /*01f0*/  @!P0 FMUL.FTZ R0, RZ, R10 ;  /* 0x0000000aff008220 */ /* 0x000fe20000410000 */
[----:B------:R-:W-:Y:S01]  /*0200*/  @!P0 IMAD.MOV.U32 R11, RZ, RZ, RZ ;  /* 0x000000ffff0b8224 */ /* 0x000fe200078e00ff */
[----:B------:R-:W-:Y:S05]  /*0210*/  @!P0 BRA `(.L_x_1) ;  /* 0x0000038000008947 */ /* 0x000fea0003800000 */
[----:B------:R-:W-:Y:S01]  /*0220*/  SHF.R.U32.HI R11, RZ, 0x17, R10 ;  /* 0x00000017ff0b7819 */ /* 0x000fe2000001160a */
[----:B------:R-:W-:Y:S01]  /*0230*/  IMAD.SHL.U32 R4, R10, 0x100, RZ ;  /* 0x000001000a047824 */ /* 0x000fe200078e00ff */
[----:B------:R-:W-:Y:S01]  /*0240*/  MOV R2, RZ ;  /* 0x000000ff00027202 */ /* 0x000fe20000000f00 */
[----:B------:R-:W-:Y:S01]  /*0250*/  IMAD.MOV.U32 R12, RZ, RZ, -0x1 ;  /* 0xffffffffff0c7424 */ /* 0x000fe200078e00ff */
[----:B------:R-:W-:Y:S01]  /*0260*/  LOP3.LUT R0, R11, 0xe0, RZ, 0xc0, !PT ;  /* 0x000000e00b007812 */ /* 0x000fe200078ec0ff */
[----:B------:R-:W-:Y:S01]  /*0270*/  IMAD.MOV.U32 R3, RZ, RZ, R1 ;  /* 0x000000ffff037224 */ /* 0x000fe200078e0001 */
[----:B------:R-:W-:Y:S01]  /*0280*/  LOP3.LUT R13, R4, 0x80000000, RZ, 0xfc, !PT ;  /* 0x80000000040d7812 */ /* 0x000fe200078efcff */
[----:B------:R-:W-:Y:S01]  /*0290*/  UMOV UR6, 32@lo(__cudart_i2opi_f) ;  /* 0x0000000000067882 */ /* 0x000fe20000000000 */
[----:B------:R-:W-:Y:S01]  /*02a0*/  IADD3 R0, R0, -0x80, RZ ;  /* 0xffffff8000007810 */ /* 0x000fe20007ffe0ff */
[----:B------:R-:W-:-:S03]  /*02b0*/  UMOV UR7, 32@hi(__cudart_i2opi_f) ;  /* 0x0000000000077882 */ /* 0x000fc60000000000 */
[----:B------:R-:W-:-:S02]  /*02c0*/  SHF.R.U32.HI R0, RZ, 0x5, R0 ;  /* 0x00000005ff007819 */ /* 0x000fc40000011600 */
.L_x_2:
[----:B------:R-:W-:Y:S02]  /*02d0*/  IMAD.U32 R6, RZ, RZ, UR6 ;  /* 0x00000006ff067e24 */ /* 0x000fe4000f8e00ff */
[----:B------:R-:W-:-:S05]  /*02e0*/  IMAD.U32 R7, RZ, RZ, UR7 ;  /* 0x00000007ff077e24 */ /* 0x000fca000f8e00ff */
[----:B------:R-:W2:Y:S01]  /*02f0*/  LDG.E.CONSTANT R6, [R6.64] ;  /* 0x0000000406067981 */ /* 0x000ea2000c1e9900 */
[----:B------:R-:W-:Y:S01]  /*0300*/  IADD3 R12, R12, 0x1, RZ ;  /* 0x000000010c0c7810 */ /* 0x000fe20007ffe0ff */
[----:B------:R-:W-:Y:S01]  /*0310*/  IMAD.MOV.U32 R4, RZ, RZ, R2 ;  /* 0x000000ffff047224 */ /* 0x000fe200078e0002 */
[----:B------:R-:W-:Y:S01]  /*0320*/  MOV R5, RZ ;  /* 0x000000ff00057202 */ /* 0x000fe20000000f00 */
[----:B------:R-:W-:Y:S01]  /*0330*/  UIADD3 UR6, UP0, UR6, 0x4, URZ ;  /* 0x0000000406067890 */ /* 0x000fe2000ff1e03f */
[----:B------:R-:W-:-:S03]  /*0340*/  ISETP.GE.U32.AND P0, PT, R12, 0x5, PT ;  /* 0x000000050c00780c */ /* 0x000fc60003f06070 */
[----:B------:R-:W-:Y:S01]  /*0350*/  UIADD3.X UR7, URZ, UR7, URZ, UP0, !UPT ;  /* 0x000000073f077290 */ /* 0x000fe200087fe43f */
[----:B--2---:R-:W-:-:S04]  /*0360*/  IMAD.WIDE.U32 R4, R13, R6, R4 ;  /* 0x000000060d047225 */ /* 0x004fc800078e0004 */
[----:B------:R-:W-:Y:S01]  /*0370*/  IMAD.MOV.U32 R2, RZ, RZ, R5 ;  /* 0x000000ffff027224 */ /* 0x000fe200078e0005 */
[----:B------:R0:W-:Y:S02]  /*0380*/  STL [R3], R4 ;  /* 0x0000000403007387 */ /* 0x0001e40000100800 */
[----:B0-----:R-:W-:Y:S02]  /*0390*/  IADD3 R3, R3, 0x4, RZ ;  /* 0x0000000403037810 */ /* 0x001fe40007ffe0ff */
[----:B------:R-:W-:Y:S05]  /*03a0*/  @!P0 BRA `(.L_x_2) ;  /* 0xffffff2000008947 */ /* 0x000fea000383ffff */
[----:B------:R-:W-:Y:S01]  /*03b0*/  LOP3.LUT P0, R11, R11, 0x1f, RZ, 0xc0, !PT ;  /* 0x0000001f0b0b7812 */ /* 0x000fe2000780c0ff */
[----:B------:R-:W-:Y:S01]  /*03c0*/  IMAD R12, R0, -0x4, R1 ;  /* 0xfffffffc000c7824 */ /* 0x000fe200078e0201 */
[----:B------:R0:W-:Y:S04]  /*03d0*/  STL [R1+0x18], R2 ;  /* 0x0000180201007387 */ /* 0x0001e80000100800 */
[----:B------:R-:W2:Y:S04]  /*03e0*/  LDL R0, [R12+0x18] ;  /* 0x000018000c007983 */ /* 0x000ea80000100800 */
[----:B------:R-:W3:Y:S04]  /*03f0*/  LDL R3, [R12+0x14] ;  /* 0x000014000c037983 */ /* 0x000ee80000100800 */
[----:B------:R-:W4:Y:S01]  /*0400*/  @P0 LDL R7, [R12+0x10] ;  /* 0x000010000c070983 */ /* 0x000f220000100800 */
[----:B------:R-:W-:-:S02]  /*0410*/  @P0 IADD3 R4, -R11, 0x20, RZ ;  /* 0x000000200b040810 */ /* 0x000fc40007ffe1ff */
[----:B--2---:R-:W-:Y:S02]  /*0420*/  @P0 SHF.L.U32 R5, R0, R11, RZ ;  /* 0x0000000b00050219 */ /* 0x004fe400000006ff */
[-C--:B---3--:R-:W-:Y:S02]  /*0430*/  @P0 SHF.R.U32.HI R6, RZ, R4.reuse, R3 ;  /* 0x00000004ff060219 */ /* 0x088fe40000011603 */
[----:B----4-:R-:W-:-:S03]  /*0440*/  @P0 SHF.R.U32.HI R7, RZ, R4, R7 ;  /* 0x00000004ff070219 */ /* 0x010fc60000011607 */
[----:B------:R-:W-:Y:S01]  /*0450*/  @P0 IMAD.IADD R0, R5, 0x1, R6 ;  /* 0x0000000105000824 */ /* 0x000fe200078e0206 */
[----:B------:R-:W-:-:S04]  /*0460*/  @P0 SHF.L.U32 R4, R3, R11, RZ ;  /* 0x0000000b03040219 */ /* 0x000fc800000006ff */
[--C-:B0-----:R-:W-:Y:S01]  /*0470*/  SHF.R.S32.HI R2, RZ, 0x1d, R0.reuse ;  /* 0x0000001dff027819 */ /* 0x101fe20000011400 */
[----:B------:R-:W-:Y:S01]  /*0480*/  @P0 IMAD.IADD R3, R4, 0x1, R7 ;  /* 0x0000000104030824 */ /* 0x000fe200078e0207 */
[--C-:B------:R-:W-:Y:S02]  /*0490*/  SHF.R.U32.HI R11, RZ, 0x1d, R0.reuse ;  /* 0x0000001dff0b7819 */ /* 0x100fe40000011600 */
[----:B------:R-:W-:Y:S01]  /*04a0*/  SGXT R2, R2, 0x1 ;  /* 0x000000010202781a */ /* 0x000fe20000000200 */
[C---:B------:R-:W-:Y:S01]  /*04b0*/  IMAD.SHL.U32 R4, R3.reuse, 0x4, RZ ;  /* 0x0000000403047824 */ /* 0x040fe200078e00ff */
[----:B------:R-:W-:Y:S02]  /*04c0*/  SHF.L.U32.HI R7, R3, 0x2, R0 ;  /* 0x0000000203077819 */ /* 0x000fe40000010600 */
[----:B------:R-:W-:Y:S02]  /*04d0*/  SGXT.U32 R11, R11, 0x1 ;  /* 0x000000010b0b781a */ /* 0x000fe40000000000 */
[----:B------:R-:W-:-:S02]  /*04e0*/  LOP3.LUT R4, R2, R4, RZ, 0x3c, !PT ;  /* 0x0000000402047212 */ /* 0x000fc400078e3cff */
[----:B------:R-:W-:Y:S02]  /*04f0*/  LOP3.LUT R5, R2, R7, RZ, 0x3c, !PT ;  /* 0x0000000702057212 */ /* 0x000fe400078e3cff */
[----:B------:R-:W-:Y:S02]  /*0500*/  ISETP.GE.AND P0, PT, R10, RZ, PT ;  /* 0x000000ff0a00720c */ /* 0x000fe40003f06270 */
[----:B------:R-:W0:Y:S01]  /*0510*/  I2F.F64.S64 R2, R4 ;  /* 0x0000000400027312 */ /* 0x000e220000301c00 */
[----:B------:R-:W-:Y:S02]  /*0520*/  LEA.HI R11, R0, R11, RZ, 0x2 ;  /* 0x0000000b000b7211 */ /* 0x000fe400078f10ff */
[----:B------:R-:W-:-:S03]  /*0530*/  LOP3.LUT R7, R7, R10, RZ, 0x3c, !PT ;  /* 0x0000000a07077212 */ /* 0x000fc600078e3cff */
[----:B------:R-:W-:Y:S01]  /*0540*/  IMAD.MOV R0, RZ, RZ, -R11 ;  /* 0x000000ffff007224 */ /* 0x000fe200078e0a0b */
[----:B------:R-:W-:-:S04]  /*0550*/  ISETP.GE.AND P1, PT, R7, RZ, PT ;  /* 0x000000ff0700720c */ /* 0x000fc80003f26270 */
[----:B------:R-:W-:Y:S01]  /*0560*/  @!P0 MOV R11, R0 ;  /* 0x00000000000b8202 */ /* 0x000fe20000000f00 */
[----:B0-----:R-:W0:-:S10]  /*0570*/  DMUL R2, R2, c[0x2][0x0] ;  /* 0x0080000002027a28 */ /* 0x001e140000000000 */
[----:B0-----:R-:W0:Y:S02]  /*0580*/  F2F.F32.F64 R2, R2 ;  /* 0x0000000200027310 */ /* 0x001e240000301000 */
[----:B0-----:R-:W-:-:S06]  /*0590*/  FSEL R0, -R2, R2, !P1 ;  /* 0x0000000202007208 */ /* 0x001fcc0004800100 */
.L_x_1:
[----:B------:R-:W-:Y:S05]  /*05a0*/  BSYNC B0 ;  /* 0x0000000000007941 */ /* 0x000fea0003800000 */
.L_x_0:
[----:B------:R-:W-:Y:S01]  /*05b0*/  IADD3 R2, R9, -0xa0, RZ ;  /* 0xffffff6009027810 */ /* 0x000fe20007ffe0ff */
[----:B------:R-:W-:Y:S01]  /*05c0*/  FMUL.FTZ R7, R0, R0 ;  /* 0x0000000000077220 */ /* 0x000fe20000410000 */
[----:B------:R-:W-:Y:S01]  /*05d0*/  LOP3.LUT P1, RZ, R11, 0x2, RZ, 0xc0, !PT ;  /* 0x000000020bff7812 */ /* 0x000fe2000782c0ff */
[----:B------:R-:W-:Y:S01]  /*05e0*/  BSSY B0, `(.L_x_3) ;  /* 0x000005d000007945 */ /* 0x000fe20003800000 */
[----:B------:R-:W-:-:S05]  /*05f0*/  I2FP.F32.S32 R2, R2 ;  /* 0x0000000200027245 */ /* 0x000fca0000201400 */
[----:B------:R-:W-:-:S04]  /*0600*/  FMUL R2, R2, -9.2103404998779296875 ;  /* 0xc1135d8e02027820 */ /* 0x000fc80000400000 */
[----:B------:R-:W-:-:S04]  /*0610*/  FMUL R2, R2, 0.0062500000931322574615 ;  /* 0x3bcccccd02027820 */ /* 0x000fc80000400000 */
[----:B------:R-:W-:Y:S01]  /*0620*/  FMUL R4, R2, 1.4426950216293334961 ;  /* 0x3fb8aa3b02047820 */ /* 0x000fe20000400000 */
[----:B------:R-:W-:-:S04]  /*0630*/  LOP3.LUT R2, R11, 0x1, RZ, 0xc0, !PT ;  /* 0x000000010b027812 */ /* 0x000fc800078ec0ff */
[----:B------:R-:W-:-:S13]  /*0640*/  FSETP.GEU.AND P0, PT, R4, -126, PT ;  /* 0xc2fc00000400780b */ /* 0x000fda0003f0e000 */
[----:B------:R-:W-:-:S04]  /*0650*/  @!P0 FMUL R4, R4, 0.5 ;  /* 0x3f00000004048820 */ /* 0x000fc80000400000 */
[----:B------:R0:W1:Y:S02]  /*0660*/  MUFU.EX2 R3, R4 ;  /* 0x0000000400037308 */ /* 0x0000640000000800 */
[----:B0-----:R-:W-:Y:S01]  /*0670*/  IMAD.MOV.U32 R4, RZ, RZ, -0x41d55558 ;  /* 0xbe2aaaa8ff047424 */ /* 0x001fe200078e00ff */
[----:B-1----:R-:W-:Y:S01]  /*0680*/  @!P0 FMUL R3, R3, R3 ;  /* 0x0000000303038220 */ /* 0x002fe20000400000 */
[----:B------:R-:W-:Y:S01]  /*0690*/  ISETP.NE.U32.AND P0, PT, R2, 0x1, PT ;  /* 0x000000010200780c */ /* 0x000fe20003f05070 */
[----:B------:R-:W-:Y:S02]  /*06a0*/  IMAD.MOV.U32 R2, RZ, RZ, -0x46b2bead ;  /* 0xb94d4153ff027424 */ /* 0x000fe400078e00ff */
[----:B------:R-:W-:Y:S01]  /*06b0*/  FMUL R10, R8, R3 ;  /* 0x00000003080a7220 */ /* 0x000fe20000400000 */
[----:B------:R-:W-:Y:S01]  /*06c0*/  IMAD.MOV.U32 R3, RZ, RZ, 0x3c0885e4 ;  /* 0x3c0885e4ff037424 */ /* 0x000fe200078e00ff */
[----:B------:R-:W-:Y:S02]  /*06d0*/  FSEL R0, R0, 1, P0 ;  /* 0x3f80000000007808 */ /* 0x000fe40000000000 */
[----:B------:R-:W-:-:S04]  /*06e0*/  FMUL R5, R10, 0.63661974668502807617 ;  /* 0x3f22f9830a057820 */ /* 0x000fc80000400000 */
[----:B------:R-:W0:Y:S02]  /*06f0*/  F2I.FTZ.NTZ R8, R5 ;  /* 0x0000000500087305 */ /* 0x000e240000213100 */
[----:B------:R-:W-:Y:S01]  /*0700*/  @!P0 IMAD.MOV.U32 R6, RZ, RZ, 0x37cbac00 ;  /* 0x37cbac00ff068424 */ /* 0x000fe200078e00ff */
[----:B------:R-:W-:Y:S01]  /*0710*/  @!P0 MOV R4, 0xbeffffff ;  /* 0xbeffffff00048802 */ /* 0x000fe20000000f00 */
[----:B------:R-:W-:Y:S02]  /*0720*/  @!P0 IMAD.MOV.U32 R3, RZ, RZ, 0x3d2aaabb ;  /* 0x3d2aaabbff038424 */ /* 0x000fe400078e00ff */
[----:B------:R-:W-:Y:S01]  /*0730*/  @!P0 FFMA.FTZ R2, R7, R6, -0.0013887860113754868507 ;  /* 0xbab607ed07028423 */ /* 0x000fe20000010006 */
[----:B------:R-:W-:-:S03]  /*0740*/  FADD.FTZ R6, |R10|, -RZ ;  /* 0x800000ff0a067221 */ /* 0x000fc60000010200 */
[C---:B------:R-:W-:Y:S02]  /*0750*/  FFMA.FTZ R3, R7.reuse, R2, R3 ;  /* 0x0000000207037223 */ /* 0x040fe40000010003 */
[----:B------:R-:W-:Y:S02]  /*0760*/  FSETP.GE.AND P0, PT, R6, 105615, PT ;  /* 0x47ce47800600780b */ /* 0x000fe40003f06000 */
[C---:B------:R-:W-:Y:S01]  /*0770*/  FFMA.FTZ R3, R7.reuse, R3, R4 ;  /* 0x0000000307037223 */ /* 0x040fe20000010004 */
[----:B------:R-:W-:Y:S01]  /*0780*/  FFMA.FTZ R7, R7, R0, RZ ;  /* 0x0000000007077223 */ /* 0x000fe200000100ff */
[----:B0-----:R-:W-:-:S03]  /*0790*/  I2FP.F32.S32 R5, R8 ;  /* 0x0000000800057245 */ /* 0x001fc60000201400 */
[----:B------:R-:W-:Y:S02]  /*07a0*/  FFMA.FTZ R0, R7, R3, R0 ;  /* 0x0000000307007223 */ /* 0x000fe40000010000 */
[C---:B------:R-:W-:Y:S02]  /*07b0*/  FFMA.FTZ R2, R5.reuse, -1.5707962512969970703, R10 ;  /* 0xbfc90fda05027823 */ /* 0x040fe4000001000a */
[----:B------:R-:W-:Y:S02]  /*07c0*/  @P1 FFMA.FTZ R0, R0, -1, RZ ;  /* 0xbf80000000001823 */ /* 0x000fe400000100ff */
        /* <DEDUP_REMOVED lines=9> */
[----:B------:R-:W-:Y:S01]  /*0860*/  UMOV UR6, 32@lo(__cudart_i2opi_f) ;  /* 0x0000000000067882 */ /* 0x000fe20000000000 */
[----:B------:R-:W-:Y:S01]  /*0870*/  IMAD.MOV.U32 R4, RZ, RZ, RZ ;  /* 0x000000ffff047224 */ /* 0x000fe200078e00ff */
[----:B------:R-:W-:Y:S01]  /*0880*/  LOP3.LUT R2, R8, 0xe0, RZ, 0xc0, !PT ;  /* 0x000000e008027812 */ /* 0x000fe200078ec0ff */
[----:B------:R-:W-:Y:S01]  /*0890*/  IMAD.MOV.U32 R14, RZ, RZ, -0x1 ;  /* 0xffffffffff0e7424 */ /* 0x000fe200078e00ff */
[----:B------:R-:W-:Y:S01]  /*08a0*/  LOP3.LUT R11, R5, 0x80000000, RZ, 0xfc, !PT ;  /* 0x80000000050b7812 */ /* 0x000fe200078efcff */
[----:B------:R-:W-:Y:S01]  /*08b0*/  IMAD.MOV.U32 R3, RZ, RZ, R1 ;  /* 0x000000ffff037224 */ /* 0x000fe200078e0001 */
[----:B------:R-:W-:Y:S01]  /*08c0*/  IADD3 R2, R2, -0x80, RZ ;  /* 0xffffff8002027810 */ /* 0x000fe20007ffe0ff */
[----:B------:R-:W-:-:S03]  /*08d0*/  UMOV UR7, 32@hi(__cudart_i2opi_f) ;  /* 0x0000000000077882 */ /* 0x000fc60000000000 */
[----:B------:R-:W-:-:S02]  /*08e0*/  SHF.R.U32.HI R2, RZ, 0x5, R2 ;  /* 0x00000005ff027819 */ /* 0x000fc40000011602 */
.L_x_5:
[----:B------:R-:W-:Y:S01]  /*08f0*/  MOV R12, UR6 ;  /* 0x00000006000c7c02 */ /* 0x000fe20008000f00 */
[----:B------:R-:W-:-:S05]  /*0900*/  IMAD.U32 R13, RZ, RZ, UR7 ;  /* 0x00000007ff0d7e24 */ /* 0x000fca000f8e00ff */
[----:B------:R-:W2:Y:S01]  /*0910*/  LDG.E.CONSTANT R6, [R12.64] ;  /* 0x000000040c067981 */ /* 0x000ea2000c1e9900 */
[----:B------:R-:W-:Y:S01]  /*0920*/  IADD3 R14, R14, 0x1, RZ ;  /* 0x000000010e0e7810 */ /* 0x000fe20007ffe0ff */
[----:B------:R-:W-:Y:S01]  /*0930*/  IMAD.MOV.U32 R5, RZ, RZ, RZ ;  /* 0x000000ffff057224 */ /* 0x000fe200078e00ff */
[----:B------:R-:W-:Y:S02]  /*0940*/  UIADD3 UR6, UP0, UR6, 0x4, URZ ;  /* 0x0000000406067890 */ /* 0x000fe4000ff1e03f */
[----:B------:R-:W-:Y:S02]  /*0950*/  ISETP.GE.U32.AND P0, PT, R14, 0x5, PT ;  /* 0x000000050e00780c */ /* 0x000fe40003f06070 */
[----:B------:R-:W-:Y:S01]  /*0960*/  UIADD3.X UR7, URZ, UR7, URZ, UP0, !UPT ;  /* 0x000000073f077290 */ /* 0x000fe200087fe43f */
[----:B--2---:R-:W-:-:S04]  /*0970*/  IMAD.WIDE.U32 R6, R11, R6, R4 ;  /* 0x000000060b067225 */ /* 0x004fc800078e0004 */
[----:B------:R-:W-:Y:S01]  /*0980*/  IMAD.MOV.U32 R4, RZ, RZ, R7 ;  /* 0x000000ffff047224 */ /* 0x000fe200078e0007 */
[----:B------:R0:W-:Y:S02]  /*0990*/  STL [R3], R6 ;  /* 0x0000000603007387 */ /* 0x0001e40000100800 */
[----:B0-----:R-:W-:-:S03]  /*09a0*/  IADD3 R3, R3, 0x4, RZ ;  /* 0x0000000403037810 */ /* 0x001fc60007ffe0ff */
        /* <DEDUP_REMOVED lines=16> */
[----:B------:R-:W-:Y:S02]  /*0ab0*/  SGXT R4, R4, 0x1 ;  /* 0x000000010404781a */ /* 0x000fe40000000200 */
[C---:B------:R-:W-:Y:S02]  /*0ac0*/  SHF.L.U32 R6, R3.reuse, 0x2, RZ ;  /* 0x0000000203067819 */ /* 0x040fe400000006ff */
[----:B------:R-:W-:Y:S02]  /*0ad0*/  SHF.L.U32.HI R3, R3, 0x2, R2 ;  /* 0x0000000203037819 */ /* 0x000fe40000010602 */
[----:B------:R-:W-:-:S02]  /*0ae0*/  LOP3.LUT R6, R4, R6, RZ, 0x3c, !PT ;  /* 0x0000000604067212 */ /* 0x000fc400078e3cff */
[----:B------:R-:W-:Y:S02]  /*0af0*/  LOP3.LUT R7, R4, R3, RZ, 0x3c, !PT ;  /* 0x0000000304077212 */ /* 0x000fe400078e3cff */
[----:B------:R-:W-:Y:S02]  /*0b00*/  ISETP.GE.AND P0, PT, R10, RZ, PT ;  /* 0x000000ff0a00720c */ /* 0x000fe40003f06270 */
[----:B------:R-:W0:Y:S01]  /*0b10*/  I2F.F64.S64 R4, R6 ;  /* 0x0000000600047312 */ /* 0x000e220000301c00 */
[----:B------:R-:W-:Y:S02]  /*0b20*/  SGXT.U32 R11, R11, 0x1 ;  /* 0x000000010b0b781a */ /* 0x000fe40000000000 */
[----:B------:R-:W-:Y:S02]  /*0b30*/  LOP3.LUT R3, R3, R10, RZ, 0x3c, !PT ;  /* 0x0000000a03037212 */ /* 0x000fe400078e3cff */
[----:B------:R-:W-:Y:S02]  /*0b40*/  LEA.HI R8, R2, R11, RZ, 0x2 ;  /* 0x0000000b02087211 */ /* 0x000fe400078f10ff */
[----:B------:R-:W-:-:S03]  /*0b50*/  ISETP.GE.AND P1, PT, R3, RZ, PT ;  /* 0x000000ff0300720c */ /* 0x000fc60003f26270 */
[----:B------:R-:W-:-:S04]  /*0b60*/  IMAD.MOV R2, RZ, RZ, -R8 ;  /* 0x000000ffff027224 */ /* 0x000fc800078e0a08 */
[----:B------:R-:W-:Y:S01]  /*0b70*/  @!P0 IMAD.MOV.U32 R8, RZ, RZ, R2 ;  /* 0x000000ffff088224 */ /* 0x000fe200078e0002 */
[----:B0-----:R-:W0:-:S10]  /*0b80*/  DMUL R4, R4, c[0x2][0x0] ;  /* 0x0080000004047a28 */ /* 0x001e140000000000 */
[----:B0-----:R-:W0:Y:S02]  /*0b90*/  F2F.F32.F64 R4, R4 ;  /* 0x0000000400047310 */ /* 0x001e240000301000 */
[----:B0-----:R-:W-:-:S06]  /*0ba0*/  FSEL R2, -R4, R4, !P1 ;  /* 0x0000000404027208 */ /* 0x001fcc0004800100 */
.L_x_4:
[----:B------:R-:W-:Y:S05]  /*0bb0*/  BSYNC B0 ;  /* 0x0000000000007941 */ /* 0x000fea0003800000 */
.L_x_3:
[----:B------:R-:W-:Y:S01]  /*0bc0*/  LOP3.LUT R3, R8, 0x1, RZ, 0xc0, !PT ;  /* 0x0000000108037812 */ /* 0x000fe200078ec0ff */
[----:B------:R-:W-:Y:S01]  /*0bd0*/  FMUL.FTZ R7, R2, R2 ;  /* 0x0000000202077220 */ /* 0x000fe20000410000 */
[----:B------:R-:W-:Y:S01]  /*0be0*/  IMAD.MOV.U32 R4, RZ, RZ, 0x3c0885e4 ;  /* 0x3c0885e4ff047424 */ /* 0x000fe200078e00ff */
[----:B------:R-:W-:Y:S02]  /*0bf0*/  IADD3 R8, R8, 0x1, RZ ;  /* 0x0000000108087810 */ /* 0x000fe40007ffe0ff */
[----:B------:R-:W-:Y:S01]  /*0c00*/  ISETP.NE.U32.AND P0, PT, R3, 0x1, PT ;  /* 0x000000010300780c */ /* 0x000fe20003f05070 */
[----:B------:R-:W-:Y:S01]  /*0c10*/  IMAD.MOV.U32 R3, RZ, RZ, -0x46b2bead ;  /* 0xb94d4153ff037424 */ /* 0x000fe200078e00ff */
[----:B------:R-:W-:Y:S02]  /*0c20*/  MOV R5, 0xbe2aaaa8 ;  /* 0xbe2aaaa800057802 */ /* 0x000fe40000000f00 */
[----:B------:R-:W-:-:S02]  /*0c30*/  LOP3.LUT P2, RZ, R8, 0x2, RZ, 0xc0, !PT ;  /* 0x0000000208ff7812 */ /* 0x000fc4000784c0ff */
[----:B------:R-:W-:Y:S02]  /*0c40*/  FSEL R2, R2, 1, !P0 ;  /* 0x3f80000002027808 */ /* 0x000fe40004000000 */
[----:B------:R-:W-:-:S05]  /*0c50*/  ISETP.GE.AND P1, PT, R9, 0xa0, PT ;  /* 0x000000a00900780c */ /* 0x000fca0003f26270 */
[----:B------:R-:W-:Y:S02]  /*0c60*/  @P0 IMAD.MOV.U32 R6, RZ, RZ, 0x37cbac00 ;  /* 0x37cbac00ff060424 */ /* 0x000fe400078e00ff */
[----:B------:R-:W-:Y:S02]  /*0c70*/  @P0 IMAD.MOV.U32 R4, RZ, RZ, 0x3d2aaabb ;  /* 0x3d2aaabbff040424 */ /* 0x000fe400078e00ff */
[----:B------:R-:W-:Y:S01]  /*0c80*/  @P0 FFMA.FTZ R3, R7, R6, -0.0013887860113754868507 ;  /* 0xbab607ed07030423 */ /* 0x000fe20000010006 */
[----:B------:R-:W-:Y:S01]  /*0c90*/  @P0 IMAD.MOV.U32 R5, RZ, RZ, -0x41000001 ;  /* 0xbeffffffff050424 */ /* 0x000fe200078e00ff */
[----:B------:R-:W-:Y:S02]  /*0ca0*/  ISETP.GE.AND P0, PT, R9, 0x140, PT ;  /* 0x000001400900780c */ /* 0x000fe40003f06270 */
[----:B------:R-:W-:-:S04]  /*0cb0*/  FFMA.FTZ R4, R7, R3, R4 ;  /* 0x0000000307047223 */ /* 0x000fc80000010004 */
[C---:B------:R-:W-:Y:S01]  /*0cc0*/  FFMA.FTZ R5, R7.reuse, R4, R5 ;  /* 0x0000000407057223 */ /* 0x040fe20000010005 */
[----:B------:R-:W-:Y:S01]  /*0cd0*/  FFMA.FTZ R7, R7, R2, RZ ;  /* 0x0000000207077223 */ /* 0x000fe200000100ff */
[----:B------:R-:W-:-:S03]  /*0ce0*/  IMAD.MOV.U32 R4, RZ, RZ, 0x4 ;  /* 0x00000004ff047424 */ /* 0x000fc600078e00ff */
[----:B------:R-:W-:Y:S01]  /*0cf0*/  FFMA.FTZ R2, R7, R5, R2 ;  /* 0x0000000507027223 */ /* 0x000fe20000010002 */
[----:B------:R-:W-:-:S03]  /*0d00*/  IMAD.WIDE R4, R9, R4, c[0x0][0x168] ;  /* 0x00005a0009047625 */ /* 0x000fc600078e0204 */
[----:B------:R-:W-:Y:S01]  /*0d10*/  @P2 FFMA.FTZ R2, R2, -1, RZ ;  /* 0xbf80000002022823 */ /* 0x000fe200000100ff */
[----:B------:R-:W-:-:S04]  /*0d20*/  ISETP.GT.AND P2, PT, R9, 0x9f, PT ;  /* 0x0000009f0900780c */ /* 0x000fc80003f44270 */
[----:B------:R-:W-:Y:S01]  /*0d30*/  @P1 FSEL R0, R2, RZ, P2 ;  /* 0x000000ff02001208 */ /* 0x000fe20001000000 */
[----:B------:R-:W-:Y:S08]  /*0d40*/  @P0 EXIT ;  /* 0x000000000000094d */ /* 0x000ff00003800000 */
[----:B------:R-:W-:Y:S01]  /*0d50*/  STG.E [R4.64], R0 ;  /* 0x0000000004007986 */ /* 0x000fe2000c101904 */
[----:B------:R-:W-:Y:S05]  /*0d60*/  EXIT ;  /* 0x000000000000794d */ /* 0x000fea0003800000 */
.L_x_6:
[----:B------:R-:W-:-:S00]  /*0d70*/  BRA `(.L_x_6) ;  /* 0xfffffff000007947 */ /* 0x000fc0000383ffff */
[----:B------:R-:W-:-:S00]  /*0d80*/  NOP ;  /* 0x0000000000007918 */ /* 0x000fc00000000000 */
[----:B------:R-:W-:-:S00]  /*0d90*/  NOP ;  /* 0x0000000000007918 */ /* 0x000fc00000000000 */
[----:B------:R-:W-:-:S00]  /*0da0*/  NOP ;  /* 0x0000000000007918 */ /* 0x000fc00000000000 */
[----:B------:R-:W-:-:S00]  /*0db0*/  NOP ;  /* 0x0000000000007918 */ /* 0x000fc00000000000 */
[----:B------:R-:W-:-:S00]  /*0dc0*/  NOP ;  /* 0x0000000000007918 */ /* 0x000fc00000000000 */
[----:B------:R-:W-:-:S00]  /*0dd0*/  NOP ;  /* 0x0000000000007918 */ /* 0x000fc00000000000 */
[----:B------:R-:W-:-:S00]  /*0de0*/  NOP ;  /* 0x0000000000007918 */ /* 0x000fc00000000000 */
[----:B------:R-:W-:-:S00]  /*0df0*/  NOP ;  /* 0x0000000000007918 */ /* 0x000fc00000000000 */
.L_x_7:


//--------------------- .nv.global.init           --------------------------
	.section	.nv.global.init,"aw",@progbits
	.align	4
.nv.global.init:
	.type		__cudart_i2opi_f,@object
	.size		__cudart_i2opi_f,(_$_str - __cudart_i2opi_f)
__cudart_i2opi_f:
        /*0000*/ 	.byte	0x41, 0x90, 0x43, 0x3c, 0x99, 0x95, 0x62, 0xdb, 0xc0, 0xdd, 0x34, 0xf5, 0xd1, 0x57, 0x27, 0xfc
        /*0010*/ 	.byte	0x29, 0x15, 0x44, 0x4e, 0x6e, 0x83, 0xf9, 0xa2
	.type		_$_str,@object
	.size		_$_str,(.L_0 - _$_str)
_$_str:
        /*0018*/ 	.byte	0x5f, 0x5f, 0x43, 0x55, 0x44, 0x41, 0x5f, 0x46, 0x54, 0x5a, 0x00
.L_0:
